//
// Generated by NVIDIA NVVM Compiler
//
// Compiler Build ID: CL-36424714
// Cuda compilation tools, release 13.0, V13.0.88
// Based on NVVM 20.0.0
//

.version 9.0
.target sm_100
.address_size 64

	// .globl	_ZN14NeptunePhysics11AddIntsCUDAEPiS0_

.visible .entry _ZN14NeptunePhysics11AddIntsCUDAEPiS0_(
	.param .u64 .ptr .align 1 _ZN14NeptunePhysics11AddIntsCUDAEPiS0__param_0,
	.param .u64 .ptr .align 1 _ZN14NeptunePhysics11AddIntsCUDAEPiS0__param_1
)
{
	.reg .b32 	%r<4>;
	.reg .b64 	%rd<5>;

	ld.param.u64 	%rd1, [_ZN14NeptunePhysics11AddIntsCUDAEPiS0__param_0];
	ld.param.u64 	%rd2, [_ZN14NeptunePhysics11AddIntsCUDAEPiS0__param_1];
	cvta.to.global.u64 	%rd3, %rd1;
	cvta.to.global.u64 	%rd4, %rd2;
	ld.global.u32 	%r1, [%rd4];
	ld.global.u32 	%r2, [%rd3];
	add.s32 	%r3, %r2, %r1;
	st.global.u32 	[%rd3], %r3;
	ret;

}


// ===== COMPILED SASS (sm_100) =====

	.target	sm_100

	.elftype	@"ET_EXEC"


//--------------------- .note.nv.tkinfo           --------------------------
	.section	.note.nv.tkinfo,"",@"SHT_NOTE"
	.sectionflags	@"SHF_NOTE_NV_TKINFO"
	.tkinfo
        /*0018*/ 	.word	0x00000002
        /*0030*/ 	.string	""
        /*0030*/ 	.string	"ptxas"
        /*0030*/ 	.string	"Cuda compilation tools, release 13.0, V13.0.88"
        /*0030*/ 	.string	"Build cuda_13.0.r13.0/compiler.36424714_0"
        /*0030*/ 	.string	"-arch sm_100 -m 64 "



//--------------------- .note.nv.cuinfo           --------------------------
	.section	.note.nv.cuinfo,"",@"SHT_NOTE"
	.sectionflags	@"SHF_NOTE_NV_CUINFO"
        /*0018*/ 	.short	0x0002
        /*001a*/ 	.short	0x0064
        /*001c*/ 	.short	0x0082
	.zero		2


//--------------------- .nv.info                  --------------------------
	.section	.nv.info,"",@"SHT_CUDA_INFO"
	.align	4


	//----- nvinfo : EIATTR_REGCOUNT
	.align		4
        /*0000*/ 	.byte	0x04, 0x2f
        /*0002*/ 	.short	(.L_1 - .L_0)
	.align		4
.L_0:
        /*0004*/ 	.word	index@(_ZN14NeptunePhysics11AddIntsCUDAEPiS0_)
        /*0008*/ 	.word	0x0000000a


	//----- nvinfo : EIATTR_FRAME_SIZE
	.align		4
.L_1:
        /*000c*/ 	.byte	0x04, 0x11
        /*000e*/ 	.short	(.L_3 - .L_2)
	.align		4
.L_2:
        /*0010*/ 	.word	index@(_ZN14NeptunePhysics11AddIntsCUDAEPiS0_)
        /*0014*/ 	.word	0x00000000


	//----- nvinfo : EIATTR_MIN_STACK_SIZE
	.align		4
.L_3:
        /*0018*/ 	.byte	0x04, 0x12
        /*001a*/ 	.short	(.L_5 - .L_4)
	.align		4
.L_4:
        /*001c*/ 	.word	index@(_ZN14NeptunePhysics11AddIntsCUDAEPiS0_)
        /*0020*/ 	.word	0x00000000
.L_5:


//--------------------- .nv.compat                --------------------------
	.section	.nv.compat,"",@"SHT_CUDA_COMPAT_INFO"
	.align	4
        /*0000*/ 	.byte	0x02, 0x09, 0x00, 0x00, 0x02, 0x02, 0x01, 0x00, 0x02, 0x05, 0x05, 0x00, 0x03, 0x07, 0x01, 0x01
        /*0010*/ 	.byte	0x02, 0x03, 0x00, 0x00, 0x02, 0x06, 0x01, 0x00, 0x04, 0x0b, 0x08, 0x00, 0x09, 0x00, 0x00, 0x00
        /*0020*/ 	.byte	0x00, 0x00, 0x00, 0x00


//--------------------- .nv.info._ZN14NeptunePhysics11AddIntsCUDAEPiS0_ --------------------------
	.section	.nv.info._ZN14NeptunePhysics11AddIntsCUDAEPiS0_,"",@"SHT_CUDA_INFO"
	.sectionflags	@""
	.align	4


	//----- nvinfo : EIATTR_CUDA_API_VERSION
	.align		4
        /*0000*/ 	.byte	0x04, 0x37
        /*0002*/ 	.short	(.L_7 - .L_6)
.L_6:
        /*0004*/ 	.word	0x00000082


	//----- nvinfo : EIATTR_KPARAM_INFO
	.align		4
.L_7:
        /*0008*/ 	.byte	0x04, 0x17
        /*000a*/ 	.short	(.L_9 - .L_8)
.L_8:
        /*000c*/ 	.word	0x00000000
        /*0010*/ 	.short	0x0001
        /*0012*/ 	.short	0x0008
        /*0014*/ 	.byte	0x00, 0xf5, 0x21, 0x00


	//----- nvinfo : EIATTR_KPARAM_INFO
	.align		4
.L_9:
        /*0018*/ 	.byte	0x04, 0x17
        /*001a*/ 	.short	(.L_11 - .L_10)
.L_10:
        /*001c*/ 	.word	0x00000000
        /*0020*/ 	.short	0x0000
        /*0022*/ 	.short	0x0000
        /*0024*/ 	.byte	0x00, 0xf5, 0x21, 0x00


	//----- nvinfo : EIATTR_SPARSE_MMA_MASK
	.align		4
.L_11:
        /*0028*/ 	.byte	0x03, 0x50
        /*002a*/ 	.short	0x0000


	//----- nvinfo : EIATTR_MAXREG_COUNT
	.align		4
        /*002c*/ 	.byte	0x03, 0x1b
        /*002e*/ 	.short	0x00ff


	//----- nvinfo : EIATTR_MERCURY_ISA_VERSION
	.align		4
        /*0030*/ 	.byte	0x03, 0x5f
        /*0032*/ 	.short	0x0101


	//----- nvinfo : EIATTR_VRC_CTA_INIT_COUNT
	.align		4
        /*0034*/ 	.byte	0x02, 0x4a
	.zero		1
	.zero		1


	//----- nvinfo : EIATTR_EXIT_INSTR_OFFSETS
	.align		4
        /*0038*/ 	.byte	0x04, 0x1c
        /*003a*/ 	.short	(.L_13 - .L_12)


	//   ....[0]....
.L_12:
        /*003c*/ 	.word	0x00000080


	//----- nvinfo : EIATTR_CBANK_PARAM_SIZE
	.align		4
.L_13:
        /*0040*/ 	.byte	0x03, 0x19
        /*0042*/ 	.short	0x0010


	//----- nvinfo : EIATTR_PARAM_CBANK
	.align		4
        /*0044*/ 	.byte	0x04, 0x0a
        /*0046*/ 	.short	(.L_15 - .L_14)
	.align		4
.L_14:
        /*0048*/ 	.word	index@(.nv.constant0._ZN14NeptunePhysics11AddIntsCUDAEPiS0_)
        /*004c*/ 	.short	0x0380
        /*004e*/ 	.short	0x0010


	//----- nvinfo : EIATTR_SW_WAR
	.align		4
.L_15:
        /*0050*/ 	.byte	0x04, 0x36
        /*0052*/ 	.short	(.L_17 - .L_16)
.L_16:
        /*0054*/ 	.word	0x00000008
.L_17:


//--------------------- .nv.callgraph             --------------------------
	.section	.nv.callgraph,"",@"SHT_CUDA_CALLGRAPH"
	.align	4
	.sectionentsize	8
	.align		4
        /*0000*/ 	.word	0x00000000
	.align		4
        /*0004*/ 	.word	0xffffffff
	.align		4
        /*0008*/ 	.word	0x00000000
	.align		4
        /*000c*/ 	.word	0xfffffffe
	.align		4
        /*0010*/ 	.word	0x00000000
	.align		4
        /*0014*/ 	.word	0xfffffffd
	.align		4
        /*0018*/ 	.word	0x00000000
	.align		4
        /*001c*/ 	.word	0xfffffffc


//--------------------- .text._ZN14NeptunePhysics11AddIntsCUDAEPiS0_ --------------------------
	.section	.text._ZN14NeptunePhysics11AddIntsCUDAEPiS0_,"ax",@progbits
	.align	128
        .global         _ZN14NeptunePhysics11AddIntsCUDAEPiS0_
        .type           _ZN14NeptunePhysics11AddIntsCUDAEPiS0_,@function
        .size           _ZN14NeptunePhysics11AddIntsCUDAEPiS0_,(.L_x_1 - _ZN14NeptunePhysics11AddIntsCUDAEPiS0_)
        .other          _ZN14NeptunePhysics11AddIntsCUDAEPiS0_,@"STO_CUDA_ENTRY STV_DEFAULT"
_ZN14NeptunePhysics11AddIntsCUDAEPiS0_:
.text._ZN14NeptunePhysics11AddIntsCUDAEPiS0_:
[----:B------:R-:W-:Y:S08]  /*0000*/  LDC R1, c[0x0][0x37c] ;  /* 0x0000df00ff017b82 */ /* 0x000ff00000000800 */
[----:B------:R-:W0:Y:S01]  /*0010*/  LDC.64 R2, c[0x0][0x388] ;  /* 0x0000e200ff027b82 */ /* 0x000e220000000a00 */
[----:B------:R-:W0:Y:S07]  /*0020*/  LDCU.64 UR4, c[0x0][0x358] ;  /* 0x00006b00ff0477ac */ /* 0x000e2e0008000a00 */
[----:B------:R-:W1:Y:S01]  /*0030*/  LDC.64 R4, c[0x0][0x380] ;  /* 0x0000e000ff047b82 */ /* 0x000e620000000a00 */
[----:B0-----:R-:W2:Y:S04]  /*0040*/  LDG.E R2, desc[UR4][R2.64] ;  /* 0x0000000402027981 */ /* 0x001ea8000c1e1900 */
[----:B-1----:R-:W2:Y:S02]  /*0050*/  LDG.E R7, desc[UR4][R4.64] ;  /* 0x0000000404077981 */ /* 0x002ea4000c1e1900 */
[----:B--2---:R-:W-:-:S05]  /*0060*/  IADD3 R7, PT, PT, R2, R7, RZ ;  /* 0x0000000702077210 */ /* 0x004fca0007ffe0ff */
[----:B------:R-:W-:Y:S01]  /*0070*/  STG.E desc[UR4][R4.64], R7 ;  /* 0x0000000704007986 */ /* 0x000fe2000c101904 */
[----:B------:R-:W-:Y:S05]  /*0080*/  EXIT ;  /* 0x000000000000794d */ /* 0x000fea0003800000 */
.L_x_0:
[----:B------:R-:W-:-:S00]  /*0090*/  BRA `(.L_x_0) ;  /* 0xfffffffc00fc7947 */ /* 0x000fc0000383ffff */
[----:B------:R-:W-:-:S00]  /*00a0*/  NOP ;  /* 0x0000000000007918 */ /* 0x000fc00000000000 */
        /* <DEDUP_REMOVED lines=13> */
.L_x_1:


//--------------------- .nv.shared.reserved.0     --------------------------
	.section	.nv.shared.reserved.0,"aw",@nobits
	.weak		__nv_reservedSMEM_offset_0_alias
	.size		__nv_reservedSMEM_offset_0_alias, 0, 64
	.other		__nv_reservedSMEM_offset_0_alias,@"STO_CUDA_RESERVED_SHARED STV_DEFAULT"
__nv_reservedSMEM_offset_0_alias:
	.zero		0
	.zero		64


//--------------------- .nv.constant0._ZN14NeptunePhysics11AddIntsCUDAEPiS0_ --------------------------
	.section	.nv.constant0._ZN14NeptunePhysics11AddIntsCUDAEPiS0_,"a",@progbits
	.sectionflags	@""
	.align	4
.nv.constant0._ZN14NeptunePhysics11AddIntsCUDAEPiS0_:
	.zero		912


//--------------------- SYMBOLS --------------------------

	.type		.nv.reservedSmem.offset0,@object
	.size		.nv.reservedSmem.offset0,0x4
